//
// Generated by NVIDIA NVVM Compiler
//
// Compiler Build ID: CL-36424714
// Cuda compilation tools, release 13.0, V13.0.88
// Based on NVVM 20.0.0
//

.version 9.0
.target sm_100
.address_size 64

	// .globl	_Z15testInnerStructP11innerStructS0_i

.visible .entry _Z15testInnerStructP11innerStructS0_i(
	.param .u64 .ptr .align 1 _Z15testInnerStructP11innerStructS0_i_param_0,
	.param .u64 .ptr .align 1 _Z15testInnerStructP11innerStructS0_i_param_1,
	.param .u32 _Z15testInnerStructP11innerStructS0_i_param_2
)
{
	.reg .pred 	%p<2>;
	.reg .b32 	%r<6>;
	.reg .b32 	%f<5>;
	.reg .b64 	%rd<8>;

	ld.param.u64 	%rd1, [_Z15testInnerStructP11innerStructS0_i_param_0];
	ld.param.u64 	%rd2, [_Z15testInnerStructP11innerStructS0_i_param_1];
	ld.param.u32 	%r2, [_Z15testInnerStructP11innerStructS0_i_param_2];
	mov.u32 	%r3, %ctaid.x;
	mov.u32 	%r4, %ntid.x;
	mov.u32 	%r5, %tid.x;
	mad.lo.s32 	%r1, %r3, %r4, %r5;
	setp.ge.u32 	%p1, %r1, %r2;
	@%p1 bra 	$L__BB0_2;
	cvta.to.global.u64 	%rd3, %rd1;
	cvta.to.global.u64 	%rd4, %rd2;
	mul.wide.u32 	%rd5, %r1, 8;
	add.s64 	%rd6, %rd3, %rd5;
	ld.global.f32 	%f1, [%rd6];
	ld.global.f32 	%f2, [%rd6+4];
	add.f32 	%f3, %f1, 0f41200000;
	add.f32 	%f4, %f2, 0f41A00000;
	add.s64 	%rd7, %rd4, %rd5;
	st.global.f32 	[%rd7], %f3;
	st.global.f32 	[%rd7+4], %f4;
$L__BB0_2:
	ret;

}
	// .globl	_Z6warmupP11innerStructS0_i
.visible .entry _Z6warmupP11innerStructS0_i(
	.param .u64 .ptr .align 1 _Z6warmupP11innerStructS0_i_param_0,
	.param .u64 .ptr .align 1 _Z6warmupP11innerStructS0_i_param_1,
	.param .u32 _Z6warmupP11innerStructS0_i_param_2
)
{
	.reg .pred 	%p<2>;
	.reg .b32 	%r<6>;
	.reg .b32 	%f<3>;
	.reg .b64 	%rd<8>;

	ld.param.u64 	%rd1, [_Z6warmupP11innerStructS0_i_param_0];
	ld.param.u64 	%rd2, [_Z6warmupP11innerStructS0_i_param_1];
	ld.param.u32 	%r2, [_Z6warmupP11innerStructS0_i_param_2];
	mov.u32 	%r3, %ctaid.x;
	mov.u32 	%r4, %ntid.x;
	mov.u32 	%r5, %tid.x;
	mad.lo.s32 	%r1, %r3, %r4, %r5;
	setp.ge.u32 	%p1, %r1, %r2;
	@%p1 bra 	$L__BB1_2;
	cvta.to.global.u64 	%rd3, %rd1;
	cvta.to.global.u64 	%rd4, %rd2;
	mul.wide.u32 	%rd5, %r1, 8;
	add.s64 	%rd6, %rd3, %rd5;
	ld.global.f32 	%f1, [%rd6];
	ld.global.f32 	%f2, [%rd6+4];
	add.s64 	%rd7, %rd4, %rd5;
	st.global.f32 	[%rd7], %f1;
	st.global.f32 	[%rd7+4], %f2;
$L__BB1_2:
	ret;

}


// ===== COMPILED SASS (sm_100) =====

	.target	sm_100

	.elftype	@"ET_EXEC"


//--------------------- .note.nv.tkinfo           --------------------------
	.section	.note.nv.tkinfo,"",@"SHT_NOTE"
	.sectionflags	@"SHF_NOTE_NV_TKINFO"
	.tkinfo
        /*0018*/ 	.word	0x00000002
        /*0030*/ 	.string	""
        /*0030*/ 	.string	"ptxas"
        /*0030*/ 	.string	"Cuda compilation tools, release 13.0, V13.0.88"
        /*0030*/ 	.string	"Build cuda_13.0.r13.0/compiler.36424714_0"
        /*0030*/ 	.string	"-arch sm_100 -m 64 "



//--------------------- .note.nv.cuinfo           --------------------------
	.section	.note.nv.cuinfo,"",@"SHT_NOTE"
	.sectionflags	@"SHF_NOTE_NV_CUINFO"
        /*0018*/ 	.short	0x0002
        /*001a*/ 	.short	0x0064
        /*001c*/ 	.short	0x0082
	.zero		2


//--------------------- .nv.info                  --------------------------
	.section	.nv.info,"",@"SHT_CUDA_INFO"
	.align	4


	//----- nvinfo : EIATTR_REGCOUNT
	.align		4
        /*0000*/ 	.byte	0x04, 0x2f
        /*0002*/ 	.short	(.L_1 - .L_0)
	.align		4
.L_0:
        /*0004*/ 	.word	index@(_Z15testInnerStructP11innerStructS0_i)
        /*0008*/ 	.word	0x0000000c


	//----- nvinfo : EIATTR_FRAME_SIZE
	.align		4
.L_1:
        /*000c*/ 	.byte	0x04, 0x11
        /*000e*/ 	.short	(.L_3 - .L_2)
	.align		4
.L_2:
        /*0010*/ 	.word	index@(_Z15testInnerStructP11innerStructS0_i)
        /*0014*/ 	.word	0x00000000


	//----- nvinfo : EIATTR_REGCOUNT
	.align		4
.L_3:
        /*0018*/ 	.byte	0x04, 0x2f
        /*001a*/ 	.short	(.L_5 - .L_4)
	.align		4
.L_4:
        /*001c*/ 	.word	index@(_Z6warmupP11innerStructS0_i)
        /*0020*/ 	.word	0x0000000e


	//----- nvinfo : EIATTR_FRAME_SIZE
	.align		4
.L_5:
        /*0024*/ 	.byte	0x04, 0x11
        /*0026*/ 	.short	(.L_7 - .L_6)
	.align		4
.L_6:
        /*0028*/ 	.word	index@(_Z6warmupP11innerStructS0_i)
        /*002c*/ 	.word	0x00000000


	//----- nvinfo : EIATTR_MIN_STACK_SIZE
	.align		4
.L_7:
        /*0030*/ 	.byte	0x04, 0x12
        /*0032*/ 	.short	(.L_9 - .L_8)
	.align		4
.L_8:
        /*0034*/ 	.word	index@(_Z6warmupP11innerStructS0_i)
        /*0038*/ 	.word	0x00000000


	//----- nvinfo : EIATTR_MIN_STACK_SIZE
	.align		4
.L_9:
        /*003c*/ 	.byte	0x04, 0x12
        /*003e*/ 	.short	(.L_11 - .L_10)
	.align		4
.L_10:
        /*0040*/ 	.word	index@(_Z15testInnerStructP11innerStructS0_i)
        /*0044*/ 	.word	0x00000000
.L_11:


//--------------------- .nv.compat                --------------------------
	.section	.nv.compat,"",@"SHT_CUDA_COMPAT_INFO"
	.align	4
        /*0000*/ 	.byte	0x02, 0x09, 0x00, 0x00, 0x02, 0x02, 0x01, 0x00, 0x02, 0x05, 0x05, 0x00, 0x03, 0x07, 0x01, 0x01
        /*0010*/ 	.byte	0x02, 0x03, 0x00, 0x00, 0x02, 0x06, 0x01, 0x00, 0x04, 0x0b, 0x08, 0x00, 0x09, 0x00, 0x00, 0x00
        /*0020*/ 	.byte	0x00, 0x00, 0x00, 0x00


//--------------------- .nv.info._Z6warmupP11innerStructS0_i --------------------------
	.section	.nv.info._Z6warmupP11innerStructS0_i,"",@"SHT_CUDA_INFO"
	.sectionflags	@""
	.align	4


	//----- nvinfo : EIATTR_CUDA_API_VERSION
	.align		4
        /*0000*/ 	.byte	0x04, 0x37
        /*0002*/ 	.short	(.L_13 - .L_12)
.L_12:
        /*0004*/ 	.word	0x00000082


	//----- nvinfo : EIATTR_KPARAM_INFO
	.align		4
.L_13:
        /*0008*/ 	.byte	0x04, 0x17
        /*000a*/ 	.short	(.L_15 - .L_14)
.L_14:
        /*000c*/ 	.word	0x00000000
        /*0010*/ 	.short	0x0002
        /*0012*/ 	.short	0x0010
        /*0014*/ 	.byte	0x00, 0xf0, 0x11, 0x00


	//----- nvinfo : EIATTR_KPARAM_INFO
	.align		4
.L_15:
        /*0018*/ 	.byte	0x04, 0x17
        /*001a*/ 	.short	(.L_17 - .L_16)
.L_16:
        /*001c*/ 	.word	0x00000000
        /*0020*/ 	.short	0x0001
        /*0022*/ 	.short	0x0008
        /*0024*/ 	.byte	0x00, 0xf5, 0x21, 0x00


	//----- nvinfo : EIATTR_KPARAM_INFO
	.align		4
.L_17:
        /*0028*/ 	.byte	0x04, 0x17
        /*002a*/ 	.short	(.L_19 - .L_18)
.L_18:
        /*002c*/ 	.word	0x00000000
        /*0030*/ 	.short	0x0000
        /*0032*/ 	.short	0x0000
        /*0034*/ 	.byte	0x00, 0xf5, 0x21, 0x00


	//----- nvinfo : EIATTR_SPARSE_MMA_MASK
	.align		4
.L_19:
        /*0038*/ 	.byte	0x03, 0x50
        /*003a*/ 	.short	0x0000


	//----- nvinfo : EIATTR_MAXREG_COUNT
	.align		4
        /*003c*/ 	.byte	0x03, 0x1b
        /*003e*/ 	.short	0x00ff


	//----- nvinfo : EIATTR_MERCURY_ISA_VERSION
	.align		4
        /*0040*/ 	.byte	0x03, 0x5f
        /*0042*/ 	.short	0x0101


	//----- nvinfo : EIATTR_VRC_CTA_INIT_COUNT
	.align		4
        /*0044*/ 	.byte	0x02, 0x4a
	.zero		1
	.zero		1


	//----- nvinfo : EIATTR_EXIT_INSTR_OFFSETS
	.align		4
        /*0048*/ 	.byte	0x04, 0x1c
        /*004a*/ 	.short	(.L_21 - .L_20)


	//   ....[0]....
.L_20:
        /*004c*/ 	.word	0x00000070


	//   ....[1]....
        /*0050*/ 	.word	0x00000110


	//----- nvinfo : EIATTR_CBANK_PARAM_SIZE
	.align		4
.L_21:
        /*0054*/ 	.byte	0x03, 0x19
        /*0056*/ 	.short	0x0014


	//----- nvinfo : EIATTR_PARAM_CBANK
	.align		4
        /*0058*/ 	.byte	0x04, 0x0a
        /*005a*/ 	.short	(.L_23 - .L_22)
	.align		4
.L_22:
        /*005c*/ 	.word	index@(.nv.constant0._Z6warmupP11innerStructS0_i)
        /*0060*/ 	.short	0x0380
        /*0062*/ 	.short	0x0014


	//----- nvinfo : EIATTR_SW_WAR
	.align		4
.L_23:
        /*0064*/ 	.byte	0x04, 0x36
        /*0066*/ 	.short	(.L_25 - .L_24)
.L_24:
        /*0068*/ 	.word	0x00000008
.L_25:


//--------------------- .nv.info._Z15testInnerStructP11innerStructS0_i --------------------------
	.section	.nv.info._Z15testInnerStructP11innerStructS0_i,"",@"SHT_CUDA_INFO"
	.sectionflags	@""
	.align	4


	//----- nvinfo : EIATTR_CUDA_API_VERSION
	.align		4
        /*0000*/ 	.byte	0x04, 0x37
        /*0002*/ 	.short	(.L_27 - .L_26)
.L_26:
        /*0004*/ 	.word	0x00000082


	//----- nvinfo : EIATTR_KPARAM_INFO
	.align		4
.L_27:
        /*0008*/ 	.byte	0x04, 0x17
        /*000a*/ 	.short	(.L_29 - .L_28)
.L_28:
        /*000c*/ 	.word	0x00000000
        /*0010*/ 	.short	0x0002
        /*0012*/ 	.short	0x0010
        /*0014*/ 	.byte	0x00, 0xf0, 0x11, 0x00


	//----- nvinfo : EIATTR_KPARAM_INFO
	.align		4
.L_29:
        /*0018*/ 	.byte	0x04, 0x17
        /*001a*/ 	.short	(.L_31 - .L_30)
.L_30:
        /*001c*/ 	.word	0x00000000
        /*0020*/ 	.short	0x0001
        /*0022*/ 	.short	0x0008
        /*0024*/ 	.byte	0x00, 0xf5, 0x21, 0x00


	//----- nvinfo : EIATTR_KPARAM_INFO
	.align		4
.L_31:
        /*0028*/ 	.byte	0x04, 0x17
        /*002a*/ 	.short	(.L_33 - .L_32)
.L_32:
        /*002c*/ 	.word	0x00000000
        /*0030*/ 	.short	0x0000
        /*0032*/ 	.short	0x0000
        /*0034*/ 	.byte	0x00, 0xf5, 0x21, 0x00


	//----- nvinfo : EIATTR_SPARSE_MMA_MASK
	.align		4
.L_33:
        /*0038*/ 	.byte	0x03, 0x50
        /*003a*/ 	.short	0x0000


	//----- nvinfo : EIATTR_MAXREG_COUNT
	.align		4
        /*003c*/ 	.byte	0x03, 0x1b
        /*003e*/ 	.short	0x00ff


	//----- nvinfo : EIATTR_MERCURY_ISA_VERSION
	.align		4
        /*0040*/ 	.byte	0x03, 0x5f
        /*0042*/ 	.short	0x0101


	//----- nvinfo : EIATTR_VRC_CTA_INIT_COUNT
	.align		4
        /*0044*/ 	.byte	0x02, 0x4a
	.zero		1
	.zero		1


	//----- nvinfo : EIATTR_EXIT_INSTR_OFFSETS
	.align		4
        /*0048*/ 	.byte	0x04, 0x1c
        /*004a*/ 	.short	(.L_35 - .L_34)


	//   ....[0]....
.L_34:
        /*004c*/ 	.word	0x00000070


	//   ....[1]....
        /*0050*/ 	.word	0x00000130


	//----- nvinfo : EIATTR_CBANK_PARAM_SIZE
	.align		4
.L_35:
        /*0054*/ 	.byte	0x03, 0x19
        /*0056*/ 	.short	0x0014


	//----- nvinfo : EIATTR_PARAM_CBANK
	.align		4
        /*0058*/ 	.byte	0x04, 0x0a
        /*005a*/ 	.short	(.L_37 - .L_36)
	.align		4
.L_36:
        /*005c*/ 	.word	index@(.nv.constant0._Z15testInnerStructP11innerStructS0_i)
        /*0060*/ 	.short	0x0380
        /*0062*/ 	.short	0x0014


	//----- nvinfo : EIATTR_SW_WAR
	.align		4
.L_37:
        /*0064*/ 	.byte	0x04, 0x36
        /*0066*/ 	.short	(.L_39 - .L_38)
.L_38:
        /*0068*/ 	.word	0x00000008
.L_39:


//--------------------- .nv.callgraph             --------------------------
	.section	.nv.callgraph,"",@"SHT_CUDA_CALLGRAPH"
	.align	4
	.sectionentsize	8
	.align		4
        /*0000*/ 	.word	0x00000000
	.align		4
        /*0004*/ 	.word	0xffffffff
	.align		4
        /*0008*/ 	.word	0x00000000
	.align		4
        /*000c*/ 	.word	0xfffffffe
	.align		4
        /*0010*/ 	.word	0x00000000
	.align		4
        /*0014*/ 	.word	0xfffffffd
	.align		4
        /*0018*/ 	.word	0x00000000
	.align		4
        /*001c*/ 	.word	0xfffffffc


//--------------------- .text._Z6warmupP11innerStructS0_i --------------------------
	.section	.text._Z6warmupP11innerStructS0_i,"ax",@progbits
	.align	128
        .global         _Z6warmupP11innerStructS0_i
        .type           _Z6warmupP11innerStructS0_i,@function
        .size           _Z6warmupP11innerStructS0_i,(.L_x_2 - _Z6warmupP11innerStructS0_i)
        .other          _Z6warmupP11innerStructS0_i,@"STO_CUDA_ENTRY STV_DEFAULT"
_Z6warmupP11innerStructS0_i:
.text._Z6warmupP11innerStructS0_i:
[----:B------:R-:W-:Y:S01]  /*0000*/  LDC R1, c[0x0][0x37c] ;  /* 0x0000df00ff017b82 */ /* 0x000fe20000000800 */
[----:B------:R-:W0:Y:S07]  /*0010*/  S2R R0, SR_TID.X ;  /* 0x0000000000007919 */ /* 0x000e2e0000002100 */
[----:B------:R-:W0:Y:S01]  /*0020*/  S2UR UR4, SR_CTAID.X ;  /* 0x00000000000479c3 */ /* 0x000e220000002500 */
[----:B------:R-:W1:Y:S07]  /*0030*/  LDCU UR5, c[0x0][0x390] ;  /* 0x00007200ff0577ac */ /* 0x000e6e0008000800 */
[----:B------:R-:W0:Y:S02]  /*0040*/  LDC R7, c[0x0][0x360] ;  /* 0x0000d800ff077b82 */ /* 0x000e240000000800 */
[----:B0-----:R-:W-:-:S05]  /*0050*/  IMAD R7, R7, UR4, R0 ;  /* 0x0000000407077c24 */ /* 0x001fca000f8e0200 */
[----:B-1----:R-:W-:-:S13]  /*0060*/  ISETP.GE.U32.AND P0, PT, R7, UR5, PT ;  /* 0x0000000507007c0c */ /* 0x002fda000bf06070 */
[----:B------:R-:W-:Y:S05]  /*0070*/  @P0 EXIT ;  /* 0x000000000000094d */ /* 0x000fea0003800000 */
[----:B------:R-:W0:Y:S01]  /*0080*/  LDC.64 R2, c[0x0][0x380] ;  /* 0x0000e000ff027b82 */ /* 0x000e220000000a00 */
[----:B------:R-:W1:Y:S07]  /*0090*/  LDCU.64 UR4, c[0x0][0x358] ;  /* 0x00006b00ff0477ac */ /* 0x000e6e0008000a00 */
[----:B------:R-:W2:Y:S01]  /*00a0*/  LDC.64 R4, c[0x0][0x388] ;  /* 0x0000e200ff047b82 */ /* 0x000ea20000000a00 */
[----:B0-----:R-:W-:-:S05]  /*00b0*/  IMAD.WIDE.U32 R2, R7, 0x8, R2 ;  /* 0x0000000807027825 */ /* 0x001fca00078e0002 */
[----:B-1----:R-:W3:Y:S04]  /*00c0*/  LDG.E R9, desc[UR4][R2.64] ;  /* 0x0000000402097981 */ /* 0x002ee8000c1e1900 */
[----:B------:R-:W4:Y:S01]  /*00d0*/  LDG.E R11, desc[UR4][R2.64+0x4] ;  /* 0x00000404020b7981 */ /* 0x000f22000c1e1900 */
[----:B--2---:R-:W-:-:S05]  /*00e0*/  IMAD.WIDE.U32 R4, R7, 0x8, R4 ;  /* 0x0000000807047825 */ /* 0x004fca00078e0004 */
[----:B---3--:R-:W-:Y:S04]  /*00f0*/  STG.E desc[UR4][R4.64], R9 ;  /* 0x0000000904007986 */ /* 0x008fe8000c101904 */
[----:B----4-:R-:W-:Y:S01]  /*0100*/  STG.E desc[UR4][R4.64+0x4], R11 ;  /* 0x0000040b04007986 */ /* 0x010fe2000c101904 */
[----:B------:R-:W-:Y:S05]  /*0110*/  EXIT ;  /* 0x000000000000794d */ /* 0x000fea0003800000 */
.L_x_0:
[----:B------:R-:W-:-:S00]  /*0120*/  BRA `(.L_x_0) ;  /* 0xfffffffc00fc7947 */ /* 0x000fc0000383ffff */
[----:B------:R-:W-:-:S00]  /*0130*/  NOP ;  /* 0x0000000000007918 */ /* 0x000fc00000000000 */
        /* <DEDUP_REMOVED lines=12> */
.L_x_2:


//--------------------- .text._Z15testInnerStructP11innerStructS0_i --------------------------
	.section	.text._Z15testInnerStructP11innerStructS0_i,"ax",@progbits
	.align	128
        .global         _Z15testInnerStructP11innerStructS0_i
        .type           _Z15testInnerStructP11innerStructS0_i,@function
        .size           _Z15testInnerStructP11innerStructS0_i,(.L_x_3 - _Z15testInnerStructP11innerStructS0_i)
        .other          _Z15testInnerStructP11innerStructS0_i,@"STO_CUDA_ENTRY STV_DEFAULT"
_Z15testInnerStructP11innerStructS0_i:
.text._Z15testInnerStructP11innerStructS0_i:
        /* <DEDUP_REMOVED lines=14> */
[----:B--2---:R-:W-:-:S04]  /*00e0*/  IMAD.WIDE.U32 R4, R7, 0x8, R4 ;  /* 0x0000000807047825 */ /* 0x004fc800078e0004 */
[----:B---3--:R-:W-:Y:S01]  /*00f0*/  FADD R7, R0, 10 ;  /* 0x4120000000077421 */ /* 0x008fe20000000000 */
[----:B----4-:R-:W-:-:S04]  /*0100*/  FADD R9, R6, 20 ;  /* 0x41a0000006097421 */ /* 0x010fc80000000000 */
[----:B------:R-:W-:Y:S04]  /*0110*/  STG.E desc[UR4][R4.64], R7 ;  /* 0x0000000704007986 */ /* 0x000fe8000c101904 */
[----:B------:R-:W-:Y:S01]  /*0120*/  STG.E desc[UR4][R4.64+0x4], R9 ;  /* 0x0000040904007986 */ /* 0x000fe2000c101904 */
[----:B------:R-:W-:Y:S05]  /*0130*/  EXIT ;  /* 0x000000000000794d */ /* 0x000fea0003800000 */
.L_x_1:
        /* <DEDUP_REMOVED lines=12> */
.L_x_3:


//--------------------- .nv.shared.reserved.0     --------------------------
	.section	.nv.shared.reserved.0,"aw",@nobits
	.weak		__nv_reservedSMEM_offset_0_alias
	.size		__nv_reservedSMEM_offset_0_alias, 0, 64
	.other		__nv_reservedSMEM_offset_0_alias,@"STO_CUDA_RESERVED_SHARED STV_DEFAULT"
__nv_reservedSMEM_offset_0_alias:
	.zero		0
	.zero		64


//--------------------- .nv.constant0._Z6warmupP11innerStructS0_i --------------------------
	.section	.nv.constant0._Z6warmupP11innerStructS0_i,"a",@progbits
	.sectionflags	@""
	.align	4
.nv.constant0._Z6warmupP11innerStructS0_i:
	.zero		916


//--------------------- .nv.constant0._Z15testInnerStructP11innerStructS0_i --------------------------
	.section	.nv.constant0._Z15testInnerStructP11innerStructS0_i,"a",@progbits
	.sectionflags	@""
	.align	4
.nv.constant0._Z15testInnerStructP11innerStructS0_i:
	.zero		916


//--------------------- SYMBOLS --------------------------

	.type		.nv.reservedSmem.offset0,@object
	.size		.nv.reservedSmem.offset0,0x4
